//
// Generated by NVIDIA NVVM Compiler
//
// Compiler Build ID: CL-36424714
// Cuda compilation tools, release 13.0, V13.0.88
// Based on NVVM 20.0.0
//

.version 9.0
.target sm_100
.address_size 64

	// .globl	_Z12mirrorKernelPhiib

.visible .entry _Z12mirrorKernelPhiib(
	.param .u64 .ptr .align 1 _Z12mirrorKernelPhiib_param_0,
	.param .u32 _Z12mirrorKernelPhiib_param_1,
	.param .u32 _Z12mirrorKernelPhiib_param_2,
	.param .u8 _Z12mirrorKernelPhiib_param_3
)
{
	.reg .pred 	%p<7>;
	.reg .b16 	%rs<14>;
	.reg .b32 	%r<28>;
	.reg .b64 	%rd<11>;

	ld.param.u64 	%rd2, [_Z12mirrorKernelPhiib_param_0];
	ld.param.u32 	%r4, [_Z12mirrorKernelPhiib_param_1];
	ld.param.u32 	%r6, [_Z12mirrorKernelPhiib_param_2];
	ld.param.s8 	%rs1, [_Z12mirrorKernelPhiib_param_3];
	cvta.to.global.u64 	%rd1, %rd2;
	mov.u32 	%r7, %ctaid.x;
	mov.u32 	%r8, %ntid.x;
	mov.u32 	%r9, %tid.x;
	mad.lo.s32 	%r1, %r7, %r8, %r9;
	mov.u32 	%r10, %ctaid.y;
	mov.u32 	%r11, %ntid.y;
	mov.u32 	%r12, %tid.y;
	mad.lo.s32 	%r13, %r10, %r11, %r12;
	setp.ge.s32 	%p1, %r1, %r4;
	setp.ge.s32 	%p2, %r13, %r6;
	or.pred  	%p3, %p1, %p2;
	@%p3 bra 	$L__BB0_6;
	mul.lo.s32 	%r3, %r4, 3;
	setp.eq.s16 	%p4, %rs1, 0;
	@%p4 bra 	$L__BB0_4;
	shr.u32 	%r14, %r4, 31;
	add.s32 	%r15, %r4, %r14;
	shr.s32 	%r16, %r15, 1;
	setp.ge.s32 	%p5, %r1, %r16;
	@%p5 bra 	$L__BB0_6;
	mul.lo.s32 	%r17, %r3, %r13;
	mad.lo.s32 	%r18, %r1, 3, %r17;
	not.b32 	%r19, %r1;
	add.s32 	%r20, %r4, %r19;
	mad.lo.s32 	%r21, %r20, 3, %r17;
	cvt.s64.s32 	%rd3, %r18;
	add.s64 	%rd4, %rd1, %rd3;
	ld.global.u8 	%rs2, [%rd4];
	cvt.s64.s32 	%rd5, %r21;
	add.s64 	%rd6, %rd1, %rd5;
	ld.global.u8 	%rs3, [%rd6];
	st.global.u8 	[%rd4], %rs3;
	st.global.u8 	[%rd6], %rs2;
	ld.global.u8 	%rs4, [%rd4+1];
	ld.global.u8 	%rs5, [%rd6+1];
	st.global.u8 	[%rd4+1], %rs5;
	st.global.u8 	[%rd6+1], %rs4;
	ld.global.u8 	%rs6, [%rd4+2];
	ld.global.u8 	%rs7, [%rd6+2];
	st.global.u8 	[%rd4+2], %rs7;
	st.global.u8 	[%rd6+2], %rs6;
	bra.uni 	$L__BB0_6;
$L__BB0_4:
	shr.u32 	%r22, %r6, 1;
	setp.ge.u32 	%p6, %r13, %r22;
	@%p6 bra 	$L__BB0_6;
	mul.lo.s32 	%r23, %r1, 3;
	mad.lo.s32 	%r24, %r3, %r13, %r23;
	not.b32 	%r25, %r13;
	add.s32 	%r26, %r6, %r25;
	mad.lo.s32 	%r27, %r26, %r3, %r23;
	cvt.s64.s32 	%rd7, %r24;
	add.s64 	%rd8, %rd1, %rd7;
	ld.global.u8 	%rs8, [%rd8];
	cvt.s64.s32 	%rd9, %r27;
	add.s64 	%rd10, %rd1, %rd9;
	ld.global.u8 	%rs9, [%rd10];
	st.global.u8 	[%rd8], %rs9;
	st.global.u8 	[%rd10], %rs8;
	ld.global.u8 	%rs10, [%rd8+1];
	ld.global.u8 	%rs11, [%rd10+1];
	st.global.u8 	[%rd8+1], %rs11;
	st.global.u8 	[%rd10+1], %rs10;
	ld.global.u8 	%rs12, [%rd8+2];
	ld.global.u8 	%rs13, [%rd10+2];
	st.global.u8 	[%rd8+2], %rs13;
	st.global.u8 	[%rd10+2], %rs12;
$L__BB0_6:
	ret;

}


// ===== COMPILED SASS (sm_100) =====

	.target	sm_100

	.elftype	@"ET_EXEC"


//--------------------- .note.nv.tkinfo           --------------------------
	.section	.note.nv.tkinfo,"",@"SHT_NOTE"
	.sectionflags	@"SHF_NOTE_NV_TKINFO"
	.tkinfo
        /*0018*/ 	.word	0x00000002
        /*0030*/ 	.string	""
        /*0030*/ 	.string	"ptxas"
        /*0030*/ 	.string	"Cuda compilation tools, release 13.0, V13.0.88"
        /*0030*/ 	.string	"Build cuda_13.0.r13.0/compiler.36424714_0"
        /*0030*/ 	.string	"-arch sm_100 -m 64 "



//--------------------- .note.nv.cuinfo           --------------------------
	.section	.note.nv.cuinfo,"",@"SHT_NOTE"
	.sectionflags	@"SHF_NOTE_NV_CUINFO"
        /*0018*/ 	.short	0x0002
        /*001a*/ 	.short	0x0064
        /*001c*/ 	.short	0x0082
	.zero		2


//--------------------- .nv.info                  --------------------------
	.section	.nv.info,"",@"SHT_CUDA_INFO"
	.align	4


	//----- nvinfo : EIATTR_REGCOUNT
	.align		4
        /*0000*/ 	.byte	0x04, 0x2f
        /*0002*/ 	.short	(.L_1 - .L_0)
	.align		4
.L_0:
        /*0004*/ 	.word	index@(_Z12mirrorKernelPhiib)
        /*0008*/ 	.word	0x00000014


	//----- nvinfo : EIATTR_FRAME_SIZE
	.align		4
.L_1:
        /*000c*/ 	.byte	0x04, 0x11
        /*000e*/ 	.short	(.L_3 - .L_2)
	.align		4
.L_2:
        /*0010*/ 	.word	index@(_Z12mirrorKernelPhiib)
        /*0014*/ 	.word	0x00000000


	//----- nvinfo : EIATTR_MIN_STACK_SIZE
	.align		4
.L_3:
        /*0018*/ 	.byte	0x04, 0x12
        /*001a*/ 	.short	(.L_5 - .L_4)
	.align		4
.L_4:
        /*001c*/ 	.word	index@(_Z12mirrorKernelPhiib)
        /*0020*/ 	.word	0x00000000
.L_5:


//--------------------- .nv.compat                --------------------------
	.section	.nv.compat,"",@"SHT_CUDA_COMPAT_INFO"
	.align	4
        /*0000*/ 	.byte	0x02, 0x09, 0x00, 0x00, 0x02, 0x02, 0x01, 0x00, 0x02, 0x05, 0x05, 0x00, 0x03, 0x07, 0x01, 0x01
        /*0010*/ 	.byte	0x02, 0x03, 0x00, 0x00, 0x02, 0x06, 0x01, 0x00, 0x04, 0x0b, 0x08, 0x00, 0x09, 0x00, 0x00, 0x00
        /*0020*/ 	.byte	0x00, 0x00, 0x00, 0x00


//--------------------- .nv.info._Z12mirrorKernelPhiib --------------------------
	.section	.nv.info._Z12mirrorKernelPhiib,"",@"SHT_CUDA_INFO"
	.sectionflags	@""
	.align	4


	//----- nvinfo : EIATTR_CUDA_API_VERSION
	.align		4
        /*0000*/ 	.byte	0x04, 0x37
        /*0002*/ 	.short	(.L_7 - .L_6)
.L_6:
        /*0004*/ 	.word	0x00000082


	//----- nvinfo : EIATTR_KPARAM_INFO
	.align		4
.L_7:
        /*0008*/ 	.byte	0x04, 0x17
        /*000a*/ 	.short	(.L_9 - .L_8)
.L_8:
        /*000c*/ 	.word	0x00000000
        /*0010*/ 	.short	0x0003
        /*0012*/ 	.short	0x0010
        /*0014*/ 	.byte	0x00, 0xf0, 0x05, 0x00


	//----- nvinfo : EIATTR_KPARAM_INFO
	.align		4
.L_9:
        /*0018*/ 	.byte	0x04, 0x17
        /*001a*/ 	.short	(.L_11 - .L_10)
.L_10:
        /*001c*/ 	.word	0x00000000
        /*0020*/ 	.short	0x0002
        /*0022*/ 	.short	0x000c
        /*0024*/ 	.byte	0x00, 0xf0, 0x11, 0x00


	//----- nvinfo : EIATTR_KPARAM_INFO
	.align		4
.L_11:
        /*0028*/ 	.byte	0x04, 0x17
        /*002a*/ 	.short	(.L_13 - .L_12)
.L_12:
        /*002c*/ 	.word	0x00000000
        /*0030*/ 	.short	0x0001
        /*0032*/ 	.short	0x0008
        /*0034*/ 	.byte	0x00, 0xf0, 0x11, 0x00


	//----- nvinfo : EIATTR_KPARAM_INFO
	.align		4
.L_13:
        /*0038*/ 	.byte	0x04, 0x17
        /*003a*/ 	.short	(.L_15 - .L_14)
.L_14:
        /*003c*/ 	.word	0x00000000
        /*0040*/ 	.short	0x0000
        /*0042*/ 	.short	0x0000
        /*0044*/ 	.byte	0x00, 0xf5, 0x21, 0x00


	//----- nvinfo : EIATTR_SPARSE_MMA_MASK
	.align		4
.L_15:
        /*0048*/ 	.byte	0x03, 0x50
        /*004a*/ 	.short	0x0000


	//----- nvinfo : EIATTR_MAXREG_COUNT
	.align		4
        /*004c*/ 	.byte	0x03, 0x1b
        /*004e*/ 	.short	0x00ff


	//----- nvinfo : EIATTR_MERCURY_ISA_VERSION
	.align		4
        /*0050*/ 	.byte	0x03, 0x5f
        /*0052*/ 	.short	0x0101


	//----- nvinfo : EIATTR_VRC_CTA_INIT_COUNT
	.align		4
        /*0054*/ 	.byte	0x02, 0x4a
	.zero		1
	.zero		1


	//----- nvinfo : EIATTR_EXIT_INSTR_OFFSETS
	.align		4
        /*0058*/ 	.byte	0x04, 0x1c
        /*005a*/ 	.short	(.L_17 - .L_16)


	//   ....[0]....
.L_16:
        /*005c*/ 	.word	0x000000c0


	//   ....[1]....
        /*0060*/ 	.word	0x00000150


	//   ....[2]....
        /*0064*/ 	.word	0x000002d0


	//   ....[3]....
        /*0068*/ 	.word	0x00000300


	//   ....[4]....
        /*006c*/ 	.word	0x00000480


	//----- nvinfo : EIATTR_CBANK_PARAM_SIZE
	.align		4
.L_17:
        /*0070*/ 	.byte	0x03, 0x19
        /*0072*/ 	.short	0x0011


	//----- nvinfo : EIATTR_PARAM_CBANK
	.align		4
        /*0074*/ 	.byte	0x04, 0x0a
        /*0076*/ 	.short	(.L_19 - .L_18)
	.align		4
.L_18:
        /*0078*/ 	.word	index@(.nv.constant0._Z12mirrorKernelPhiib)
        /*007c*/ 	.short	0x0380
        /*007e*/ 	.short	0x0011


	//----- nvinfo : EIATTR_SW_WAR
	.align		4
.L_19:
        /*0080*/ 	.byte	0x04, 0x36
        /*0082*/ 	.short	(.L_21 - .L_20)
.L_20:
        /*0084*/ 	.word	0x00000008
.L_21:


//--------------------- .nv.callgraph             --------------------------
	.section	.nv.callgraph,"",@"SHT_CUDA_CALLGRAPH"
	.align	4
	.sectionentsize	8
	.align		4
        /*0000*/ 	.word	0x00000000
	.align		4
        /*0004*/ 	.word	0xffffffff
	.align		4
        /*0008*/ 	.word	0x00000000
	.align		4
        /*000c*/ 	.word	0xfffffffe
	.align		4
        /*0010*/ 	.word	0x00000000
	.align		4
        /*0014*/ 	.word	0xfffffffd
	.align		4
        /*0018*/ 	.word	0x00000000
	.align		4
        /*001c*/ 	.word	0xfffffffc


//--------------------- .text._Z12mirrorKernelPhiib --------------------------
	.section	.text._Z12mirrorKernelPhiib,"ax",@progbits
	.align	128
        .global         _Z12mirrorKernelPhiib
        .type           _Z12mirrorKernelPhiib,@function
        .size           _Z12mirrorKernelPhiib,(.L_x_2 - _Z12mirrorKernelPhiib)
        .other          _Z12mirrorKernelPhiib,@"STO_CUDA_ENTRY STV_DEFAULT"
_Z12mirrorKernelPhiib:
.text._Z12mirrorKernelPhiib:
[----:B------:R-:W-:Y:S01]  /*0000*/  LDC R1, c[0x0][0x37c] ;  /* 0x0000df00ff017b82 */ /* 0x000fe20000000800 */
[----:B------:R-:W0:Y:S07]  /*0010*/  S2R R2, SR_TID.Y ;  /* 0x0000000000027919 */ /* 0x000e2e0000002200 */
[----:B------:R-:W1:Y:S01]  /*0020*/  LDC R0, c[0x0][0x360] ;  /* 0x0000d800ff007b82 */ /* 0x000e620000000800 */
[----:B------:R-:W2:Y:S01]  /*0030*/  LDCU.64 UR8, c[0x0][0x388] ;  /* 0x00007100ff0877ac */ /* 0x000ea20008000a00 */
[----:B------:R-:W1:Y:S06]  /*0040*/  S2R R5, SR_TID.X ;  /* 0x0000000000057919 */ /* 0x000e6c0000002100 */
[----:B------:R-:W0:Y:S08]  /*0050*/  S2UR UR5, SR_CTAID.Y ;  /* 0x00000000000579c3 */ /* 0x000e300000002600 */
[----:B------:R-:W0:Y:S08]  /*0060*/  LDC R3, c[0x0][0x364] ;  /* 0x0000d900ff037b82 */ /* 0x000e300000000800 */
[----:B------:R-:W1:Y:S01]  /*0070*/  S2UR UR4, SR_CTAID.X ;  /* 0x00000000000479c3 */ /* 0x000e620000002500 */
[----:B0-----:R-:W-:-:S05]  /*0080*/  IMAD R3, R3, UR5, R2 ;  /* 0x0000000503037c24 */ /* 0x001fca000f8e0202 */
[----:B--2---:R-:W-:Y:S01]  /*0090*/  ISETP.GE.AND P0, PT, R3, UR9, PT ;  /* 0x0000000903007c0c */ /* 0x004fe2000bf06270 */
[----:B-1----:R-:W-:-:S05]  /*00a0*/  IMAD R0, R0, UR4, R5 ;  /* 0x0000000400007c24 */ /* 0x002fca000f8e0205 */
[----:B------:R-:W-:-:S13]  /*00b0*/  ISETP.GE.OR P0, PT, R0, UR8, P0 ;  /* 0x0000000800007c0c */ /* 0x000fda0008706670 */
[----:B------:R-:W-:Y:S05]  /*00c0*/  @P0 EXIT ;  /* 0x000000000000094d */ /* 0x000fea0003800000 */
[----:B------:R-:W0:Y:S01]  /*00d0*/  LDCU.U8 UR4, c[0x0][0x390] ;  /* 0x00007200ff0477ac */ /* 0x000e220008000000 */
[----:B------:R-:W1:Y:S01]  /*00e0*/  LDCU.64 UR6, c[0x0][0x358] ;  /* 0x00006b00ff0677ac */ /* 0x000e620008000a00 */
[----:B0-----:R-:W-:-:S04]  /*00f0*/  UPRMT UR4, UR4, 0x8880, URZ ;  /* 0x0000888004047896 */ /* 0x001fc800080000ff */
[----:B------:R-:W-:-:S09]  /*0100*/  UISETP.NE.AND UP0, UPT, UR4, URZ, UPT ;  /* 0x000000ff0400728c */ /* 0x000fd2000bf05270 */
[----:B-1----:R-:W-:Y:S05]  /*0110*/  BRA.U !UP0, `(.L_x_0) ;  /* 0x0000000108707547 */ /* 0x002fea000b800000 */
[----:B------:R-:W-:-:S04]  /*0120*/  ULEA.HI UR4, UR8, UR8, URZ, 0x1 ;  /* 0x0000000808047291 */ /* 0x000fc8000f8f08ff */
[----:B------:R-:W-:-:S06]  /*0130*/  USHF.R.S32.HI UR4, URZ, 0x1, UR4 ;  /* 0x00000001ff047899 */ /* 0x000fcc0008011404 */
[----:B------:R-:W-:-:S13]  /*0140*/  ISETP.GE.AND P0, PT, R0, UR4, PT ;  /* 0x0000000400007c0c */ /* 0x000fda000bf06270 */
[----:B------:R-:W-:Y:S05]  /*0150*/  @P0 EXIT ;  /* 0x000000000000094d */ /* 0x000fea0003800000 */
[----:B------:R-:W0:Y:S01]  /*0160*/  LDCU.64 UR10, c[0x0][0x380] ;  /* 0x00007000ff0a77ac */ /* 0x000e220008000a00 */
[----:B------:R-:W-:Y:S01]  /*0170*/  LOP3.LUT R2, RZ, R0, RZ, 0x33, !PT ;  /* 0x00000000ff027212 */ /* 0x000fe200078e33ff */
[----:B------:R-:W-:-:S04]  /*0180*/  UIMAD UR4, UR8, 0x3, URZ ;  /* 0x00000003080478a4 */ /* 0x000fc8000f8e02ff */
[----:B------:R-:W-:Y:S02]  /*0190*/  VIADD R2, R2, UR8 ;  /* 0x0000000802027c36 */ /* 0x000fe40008000000 */
[----:B------:R-:W-:-:S04]  /*01a0*/  IMAD R3, R3, UR4, RZ ;  /* 0x0000000403037c24 */ /* 0x000fc8000f8e02ff */
[--C-:B------:R-:W-:Y:S02]  /*01b0*/  IMAD R5, R2, 0x3, R3.reuse ;  /* 0x0000000302057824 */ /* 0x100fe400078e0203 */
[----:B------:R-:W-:-:S03]  /*01c0*/  IMAD R0, R0, 0x3, R3 ;  /* 0x0000000300007824 */ /* 0x000fc600078e0203 */
[C---:B0-----:R-:W-:Y:S02]  /*01d0*/  IADD3 R4, P1, PT, R5.reuse, UR10, RZ ;  /* 0x0000000a05047c10 */ /* 0x041fe4000ff3e0ff */
[C---:B------:R-:W-:Y:S02]  /*01e0*/  IADD3 R2, P0, PT, R0.reuse, UR10, RZ ;  /* 0x0000000a00027c10 */ /* 0x040fe4000ff1e0ff */
[----:B------:R-:W-:Y:S02]  /*01f0*/  LEA.HI.X.SX32 R5, R5, UR11, 0x1, P1 ;  /* 0x0000000b05057c11 */ /* 0x000fe400088f0eff */
[----:B------:R-:W-:-:S03]  /*0200*/  LEA.HI.X.SX32 R3, R0, UR11, 0x1, P0 ;  /* 0x0000000b00037c11 */ /* 0x000fc600080f0eff */
[----:B------:R-:W2:Y:S04]  /*0210*/  LDG.E.U8 R9, desc[UR6][R4.64] ;  /* 0x0000000604097981 */ /* 0x000ea8000c1e1100 */
[----:B------:R-:W3:Y:S04]  /*0220*/  LDG.E.U8 R7, desc[UR6][R2.64] ;  /* 0x0000000602077981 */ /* 0x000ee8000c1e1100 */
[----:B--2---:R-:W-:Y:S04]  /*0230*/  STG.E.U8 desc[UR6][R2.64], R9 ;  /* 0x0000000902007986 */ /* 0x004fe8000c101106 */
[----:B---3--:R-:W-:Y:S04]  /*0240*/  STG.E.U8 desc[UR6][R4.64], R7 ;  /* 0x0000000704007986 */ /* 0x008fe8000c101106 */
[----:B------:R-:W2:Y:S04]  /*0250*/  LDG.E.U8 R13, desc[UR6][R4.64+0x1] ;  /* 0x00000106040d7981 */ /* 0x000ea8000c1e1100 */
[----:B------:R-:W3:Y:S04]  /*0260*/  LDG.E.U8 R11, desc[UR6][R2.64+0x1] ;  /* 0x00000106020b7981 */ /* 0x000ee8000c1e1100 */
[----:B--2---:R-:W-:Y:S04]  /*0270*/  STG.E.U8 desc[UR6][R2.64+0x1], R13 ;  /* 0x0000010d02007986 */ /* 0x004fe8000c101106 */
[----:B---3--:R-:W-:Y:S04]  /*0280*/  STG.E.U8 desc[UR6][R4.64+0x1], R11 ;  /* 0x0000010b04007986 */ /* 0x008fe8000c101106 */
[----:B------:R-:W2:Y:S04]  /*0290*/  LDG.E.U8 R17, desc[UR6][R4.64+0x2] ;  /* 0x0000020604117981 */ /* 0x000ea8000c1e1100 */
[----:B------:R-:W3:Y:S04]  /*02a0*/  LDG.E.U8 R15, desc[UR6][R2.64+0x2] ;  /* 0x00000206020f7981 */ /* 0x000ee8000c1e1100 */
[----:B--2---:R-:W-:Y:S04]  /*02b0*/  STG.E.U8 desc[UR6][R2.64+0x2], R17 ;  /* 0x0000021102007986 */ /* 0x004fe8000c101106 */
[----:B---3--:R-:W-:Y:S01]  /*02c0*/  STG.E.U8 desc[UR6][R4.64+0x2], R15 ;  /* 0x0000020f04007986 */ /* 0x008fe2000c101106 */
[----:B------:R-:W-:Y:S05]  /*02d0*/  EXIT ;  /* 0x000000000000794d */ /* 0x000fea0003800000 */
.L_x_0:
[----:B------:R-:W-:-:S06]  /*02e0*/  USHF.R.U32.HI UR4, URZ, 0x1, UR9 ;  /* 0x00000001ff047899 */ /* 0x000fcc0008011609 */
[----:B------:R-:W-:-:S13]  /*02f0*/  ISETP.GE.U32.AND P0, PT, R3, UR4, PT ;  /* 0x0000000403007c0c */ /* 0x000fda000bf06070 */
[----:B------:R-:W-:Y:S05]  /*0300*/  @P0 EXIT ;  /* 0x000000000000094d */ /* 0x000fea0003800000 */
[----:B------:R-:W0:Y:S01]  /*0310*/  LDCU.64 UR4, c[0x0][0x380] ;  /* 0x00007000ff0477ac */ /* 0x000e220008000a00 */
[----:B------:R-:W-:Y:S01]  /*0320*/  LOP3.LUT R2, RZ, R3, RZ, 0x33, !PT ;  /* 0x00000003ff027212 */ /* 0x000fe200078e33ff */
[----:B------:R-:W-:-:S04]  /*0330*/  IMAD R3, R3, UR8, R0 ;  /* 0x0000000803037c24 */ /* 0x000fc8000f8e0200 */
[----:B------:R-:W-:-:S04]  /*0340*/  VIADD R5, R2, UR9 ;  /* 0x0000000902057c36 */ /* 0x000fc80008000000 */
[----:B------:R-:W-:Y:S02]  /*0350*/  IMAD R5, R5, UR8, R0 ;  /* 0x0000000805057c24 */ /* 0x000fe4000f8e0200 */
[----:B------:R-:W-:Y:S02]  /*0360*/  IMAD R0, R3, 0x3, RZ ;  /* 0x0000000303007824 */ /* 0x000fe400078e02ff */
[----:B------:R-:W-:-:S03]  /*0370*/  IMAD R5, R5, 0x3, RZ ;  /* 0x0000000305057824 */ /* 0x000fc600078e02ff */
[C---:B0-----:R-:W-:Y:S02]  /*0380*/  IADD3 R2, P0, PT, R0.reuse, UR4, RZ ;  /* 0x0000000400027c10 */ /* 0x041fe4000ff1e0ff */
[C---:B------:R-:W-:Y:S02]  /*0390*/  IADD3 R4, P1, PT, R5.reuse, UR4, RZ ;  /* 0x0000000405047c10 */ /* 0x040fe4000ff3e0ff */
[----:B------:R-:W-:Y:S02]  /*03a0*/  LEA.HI.X.SX32 R3, R0, UR5, 0x1, P0 ;  /* 0x0000000500037c11 */ /* 0x000fe400080f0eff */
[----:B------:R-:W-:-:S03]  /*03b0*/  LEA.HI.X.SX32 R5, R5, UR5, 0x1, P1 ;  /* 0x0000000505057c11 */ /* 0x000fc600088f0eff */
[----:B------:R-:W2:Y:S04]  /*03c0*/  LDG.E.U8 R7, desc[UR6][R2.64] ;  /* 0x0000000602077981 */ /* 0x000ea8000c1e1100 */
[----:B------:R-:W3:Y:S04]  /*03d0*/  LDG.E.U8 R9, desc[UR6][R4.64] ;  /* 0x0000000604097981 */ /* 0x000ee8000c1e1100 */
[----:B---3--:R-:W-:Y:S04]  /*03e0*/  STG.E.U8 desc[UR6][R2.64], R9 ;  /* 0x0000000902007986 */ /* 0x008fe8000c101106 */
[----:B--2---:R-:W-:Y:S04]  /*03f0*/  STG.E.U8 desc[UR6][R4.64], R7 ;  /* 0x0000000704007986 */ /* 0x004fe8000c101106 */
        /* <DEDUP_REMOVED lines=9> */
.L_x_1:
[----:B------:R-:W-:-:S00]  /*0490*/  BRA `(.L_x_1) ;  /* 0xfffffffc00fc7947 */ /* 0x000fc0000383ffff */
[----:B------:R-:W-:-:S00]  /*04a0*/  NOP ;  /* 0x0000000000007918 */ /* 0x000fc00000000000 */
        /* <DEDUP_REMOVED lines=13> */
.L_x_2:


//--------------------- .nv.shared.reserved.0     --------------------------
	.section	.nv.shared.reserved.0,"aw",@nobits
	.weak		__nv_reservedSMEM_offset_0_alias
	.size		__nv_reservedSMEM_offset_0_alias, 0, 64
	.other		__nv_reservedSMEM_offset_0_alias,@"STO_CUDA_RESERVED_SHARED STV_DEFAULT"
__nv_reservedSMEM_offset_0_alias:
	.zero		0
	.zero		64


//--------------------- .nv.constant0._Z12mirrorKernelPhiib --------------------------
	.section	.nv.constant0._Z12mirrorKernelPhiib,"a",@progbits
	.sectionflags	@""
	.align	4
.nv.constant0._Z12mirrorKernelPhiib:
	.zero		913


//--------------------- SYMBOLS --------------------------

	.type		.nv.reservedSmem.offset0,@object
	.size		.nv.reservedSmem.offset0,0x4
